	.headerflags	@"EF_CUDA_TEXMODE_UNIFIED EF_CUDA_64BIT_ADDRESS EF_CUDA_ACCELERATORS EF_CUDA_SM90 EF_CUDA_VIRTUAL_SM(EF_CUDA_SM90)"
	.elftype	@"ET_EXEC"


//--------------------- .nv.info                  --------------------------
	.section	.nv.info,"",@"SHT_CUDA_INFO"
	.align	4


	//----- nvinfo : EIATTR_REGCOUNT
	.align		4
        /*0000*/ 	.byte	0x04, 0x2f
        /*0002*/ 	.short	(.L_1 - .L_0)
	.align		4
.L_0:
        /*0004*/ 	.word	index@(triton_poi_fused_convolution_19)
        /*0008*/ 	.word	0x0000001c


	//----- nvinfo : EIATTR_MIN_STACK_SIZE
	.align		4
.L_1:
        /*000c*/ 	.byte	0x04, 0x12
        /*000e*/ 	.short	(.L_3 - .L_2)
	.align		4
.L_2:
        /*0010*/ 	.word	index@(triton_poi_fused_convolution_19)
        /*0014*/ 	.word	0x00000000


	//----- nvinfo : EIATTR_FRAME_SIZE
	.align		4
.L_3:
        /*0018*/ 	.byte	0x04, 0x11
        /*001a*/ 	.short	(.L_5 - .L_4)
	.align		4
.L_4:
        /*001c*/ 	.word	index@(triton_poi_fused_convolution_19)
        /*0020*/ 	.word	0x00000000


	//----- nvinfo : EIATTR_MIN_STACK_SIZE
	.align		4
.L_5:
        /*0024*/ 	.byte	0x04, 0x12
        /*0026*/ 	.short	(.L_7 - .L_6)
	.align		4
.L_6:
        /*0028*/ 	.word	index@(triton_poi_fused_convolution_19)
        /*002c*/ 	.word	0x00000000
.L_7:


//--------------------- .nv.info.triton_poi_fused_convolution_19 --------------------------
	.section	.nv.info.triton_poi_fused_convolution_19,"",@"SHT_CUDA_INFO"
	.sectionflags	@""
	.align	4


	//----- nvinfo : EIATTR_CUDA_API_VERSION
	.align		4
        /*0000*/ 	.byte	0x04, 0x37
        /*0002*/ 	.short	(.L_9 - .L_8)
.L_8:
        /*0004*/ 	.word	0x0000007c


	//----- nvinfo : EIATTR_KPARAM_INFO
	.align		4
.L_9:
        /*0008*/ 	.byte	0x04, 0x17
        /*000a*/ 	.short	(.L_11 - .L_10)
.L_10:
        /*000c*/ 	.word	0x00000000
        /*0010*/ 	.short	0x0004
        /*0012*/ 	.short	0x001c
        /*0014*/ 	.byte	0x00, 0xf0, 0x11, 0x00


	//----- nvinfo : EIATTR_KPARAM_INFO
	.align		4
.L_11:
        /*0018*/ 	.byte	0x04, 0x17
        /*001a*/ 	.short	(.L_13 - .L_12)
.L_12:
        /*001c*/ 	.word	0x00000000
        /*0020*/ 	.short	0x0003
        /*0022*/ 	.short	0x0018
        /*0024*/ 	.byte	0x00, 0xf0, 0x11, 0x00


	//----- nvinfo : EIATTR_KPARAM_INFO
	.align		4
.L_13:
        /*0028*/ 	.byte	0x04, 0x17
        /*002a*/ 	.short	(.L_15 - .L_14)
.L_14:
        /*002c*/ 	.word	0x00000000
        /*0030*/ 	.short	0x0002
        /*0032*/ 	.short	0x0010
        /*0034*/ 	.byte	0x00, 0xf4, 0x21, 0x00


	//----- nvinfo : EIATTR_KPARAM_INFO
	.align		4
.L_15:
        /*0038*/ 	.byte	0x04, 0x17
        /*003a*/ 	.short	(.L_17 - .L_16)
.L_16:
        /*003c*/ 	.word	0x00000000
        /*0040*/ 	.short	0x0001
        /*0042*/ 	.short	0x0008
        /*0044*/ 	.byte	0x00, 0xf4, 0x21, 0x00


	//----- nvinfo : EIATTR_KPARAM_INFO
	.align		4
.L_17:
        /*0048*/ 	.byte	0x04, 0x17
        /*004a*/ 	.short	(.L_19 - .L_18)
.L_18:
        /*004c*/ 	.word	0x00000000
        /*0050*/ 	.short	0x0000
        /*0052*/ 	.short	0x0000
        /*0054*/ 	.byte	0x00, 0xf4, 0x21, 0x00


	//----- nvinfo : EIATTR_SPARSE_MMA_MASK
	.align		4
.L_19:
        /*0058*/ 	.byte	0x03, 0x50
        /*005a*/ 	.short	0x0000


	//----- nvinfo : EIATTR_MAXREG_COUNT
	.align		4
        /*005c*/ 	.byte	0x03, 0x1b
        /*005e*/ 	.short	0x00ff


	//----- nvinfo : EIATTR_EXIT_INSTR_OFFSETS
	.align		4
        /*0060*/ 	.byte	0x04, 0x1c
        /*0062*/ 	.short	(.L_21 - .L_20)


	//   ....[0]....
.L_20:
        /*0064*/ 	.word	0x00000680


	//   ....[1]....
        /*0068*/ 	.word	0x000006a0


	//----- nvinfo : EIATTR_REQNTID
	.align		4
.L_21:
        /*006c*/ 	.byte	0x04, 0x10
        /*006e*/ 	.short	(.L_23 - .L_22)
.L_22:
        /*0070*/ 	.word	0x00000100
        /*0074*/ 	.word	0x00000001
        /*0078*/ 	.word	0x00000001


	//----- nvinfo : EIATTR_CBANK_PARAM_SIZE
	.align		4
.L_23:
        /*007c*/ 	.byte	0x03, 0x19
        /*007e*/ 	.short	0x0020


	//----- nvinfo : EIATTR_PARAM_CBANK
	.align		4
        /*0080*/ 	.byte	0x04, 0x0a
        /*0082*/ 	.short	(.L_25 - .L_24)
	.align		4
.L_24:
        /*0084*/ 	.word	index@(.nv.constant0.triton_poi_fused_convolution_19)
        /*0088*/ 	.short	0x0210
        /*008a*/ 	.short	0x0020


	//----- nvinfo : EIATTR_SW_WAR
	.align		4
.L_25:
        /*008c*/ 	.byte	0x04, 0x36
        /*008e*/ 	.short	(.L_27 - .L_26)
.L_26:
        /*0090*/ 	.word	0x00000008
.L_27:


//--------------------- .nv.callgraph             --------------------------
	.section	.nv.callgraph,"",@"SHT_CUDA_CALLGRAPH"
	.align	4
	.sectionentsize	8
	.align		4
        /*0000*/ 	.word	0x00000000
	.align		4
        /*0004*/ 	.word	0xffffffff
	.align		4
        /*0008*/ 	.word	0x00000000
	.align		4
        /*000c*/ 	.word	0xfffffffe
	.align		4
        /*0010*/ 	.word	0x00000000
	.align		4
        /*0014*/ 	.word	0xfffffffd
	.align		4
        /*0018*/ 	.word	0x00000000
	.align		4
        /*001c*/ 	.word	0xfffffffc


//--------------------- .text.triton_poi_fused_convolution_19 --------------------------
	.section	.text.triton_poi_fused_convolution_19,"ax",@progbits
	.sectionflags	@"SHF_BARRIERS=1"
	.align	128
        .global         triton_poi_fused_convolution_19
        .type           triton_poi_fused_convolution_19,@function
        .size           triton_poi_fused_convolution_19,(.L_x_1 - triton_poi_fused_convolution_19)
        .other          triton_poi_fused_convolution_19,@"STO_CUDA_ENTRY STV_DEFAULT"
triton_poi_fused_convolution_19:
.text.triton_poi_fused_convolution_19:
[----:B------:R-:W0:Y:S02]  /*0000*/  LDC R1, c[0x0][0x28] ;  /* 0x00000a00ff017b82 */ /* 0x000e240000000800 */
[----:B------:R-:W1:Y:S01]  /*0010*/  S2R R2, SR_TID.X ;  /* 0x0000000000027919 */ /* 0x000e620000002100 */
[----:B------:R-:W2:Y:S01]  /*0020*/  LDC.64 R4, c[0x0][0x210] ;  /* 0x00008400ff047b82 */ /* 0x000ea20000000a00 */
[----:B------:R-:W-:Y:S01]  /*0030*/  ULDC.64 UR6, c[0x0][0x208] ;  /* 0x0000820000067ab9 */ /* 0x000fe20000000a00 */
[----:B------:R-:W-:Y:S01]  /*0040*/  CS2R R16, SRZ ;  /* 0x0000000000107805 */ /* 0x000fe2000001ff00 */
[----:B------:R-:W3:Y:S01]  /*0050*/  S2R R0, SR_CTAID.Y ;  /* 0x0000000000007919 */ /* 0x000ee20000002600 */
[----:B------:R-:W-:Y:S01]  /*0060*/  CS2R R18, SRZ ;  /* 0x0000000000127805 */ /* 0x000fe2000001ff00 */
[----:B------:R-:W4:Y:S01]  /*0070*/  S2R R3, SR_CTAID.X ;  /* 0x0000000000037919 */ /* 0x000f220000002500 */
[----:B-1----:R-:W-:Y:S01]  /*0080*/  SHF.R.U32.HI R7, RZ, 0x4, R2 ;  /* 0x00000004ff077819 */ /* 0x002fe20000011602 */
[----:B---3--:R-:W-:-:S03]  /*0090*/  IMAD.SHL.U32 R20, R0, 0x20, RZ ;  /* 0x0000002000147824 */ /* 0x008fc600078e00ff */
[----:B------:R-:W-:Y:S02]  /*00a0*/  SGXT.U32 R7, R7, 0x4 ;  /* 0x000000040707781a */ /* 0x000fe40000000000 */
[----:B------:R-:W-:Y:S01]  /*00b0*/  SHF.R.S32.HI R11, RZ, 0x1a, R0 ;  /* 0x0000001aff0b7819 */ /* 0x000fe20000011400 */
[----:B----4-:R-:W-:Y:S01]  /*00c0*/  IMAD.SHL.U32 R0, R3, 0x40, RZ ;  /* 0x0000004003007824 */ /* 0x010fe200078e00ff */
[----:B------:R-:W-:Y:S01]  /*00d0*/  LOP3.LUT R6, R20, R7, RZ, 0xfc, !PT ;  /* 0x0000000714067212 */ /* 0x000fe200078efcff */
[----:B------:R-:W-:Y:S01]  /*00e0*/  IMAD.SHL.U32 R3, R2, 0x4, RZ ;  /* 0x0000000402037824 */ /* 0x000fe200078e00ff */
[----:B------:R-:W-:Y:S02]  /*00f0*/  SGXT R11, R11, 0x1 ;  /* 0x000000010b0b781a */ /* 0x000fe40000000200 */
[----:B------:R-:W-:Y:S02]  /*0100*/  SHF.R.S32.HI R9, RZ, 0x1f, R6 ;  /* 0x0000001fff097819 */ /* 0x000fe40000011406 */
[----:B------:R-:W-:-:S02]  /*0110*/  LOP3.LUT R8, R20, 0x10, R7, 0xfe, !PT ;  /* 0x0000001014087812 */ /* 0x000fc400078efe07 */
[----:B------:R-:W-:Y:S02]  /*0120*/  LEA.HI R9, R9, R6, RZ, 0x3 ;  /* 0x0000000609097211 */ /* 0x000fe400078f18ff */
[----:B------:R-:W-:Y:S02]  /*0130*/  LEA.HI R10, R11, R8, RZ, 0x3 ;  /* 0x000000080b0a7211 */ /* 0x000fe400078f18ff */
[----:B------:R-:W-:Y:S02]  /*0140*/  LOP3.LUT R13, R0, 0x3c, R3, 0xf8, !PT ;  /* 0x0000003c000d7812 */ /* 0x000fe400078ef803 */
[----:B------:R-:W-:Y:S01]  /*0150*/  LOP3.LUT R11, R9, 0x3fffff8, RZ, 0xc0, !PT ;  /* 0x03fffff8090b7812 */ /* 0x000fe200078ec0ff */
[----:B------:R-:W-:Y:S01]  /*0160*/  IMAD.SHL.U32 R12, R10, 0x80, RZ ;  /* 0x000000800a0c7824 */ /* 0x000fe200078e00ff */
[----:B------:R-:W-:Y:S01]  /*0170*/  ISETP.GE.AND P0, PT, R13, 0x40, PT ;  /* 0x000000400d00780c */ /* 0x000fe20003f06270 */
[----:B------:R-:W-:Y:S02]  /*0180*/  IMAD.SHL.U32 R9, R9, 0x80, RZ ;  /* 0x0000008009097824 */ /* 0x000fe400078e00ff */
[----:B------:R-:W-:Y:S01]  /*0190*/  VIADD R10, R13, 0x200 ;  /* 0x000002000d0a7836 */ /* 0x000fe20000000000 */
[----:B------:R-:W-:Y:S01]  /*01a0*/  LOP3.LUT R14, R12, 0xfffffc00, RZ, 0xc0, !PT ;  /* 0xfffffc000c0e7812 */ /* 0x000fe200078ec0ff */
[----:B------:R-:W-:Y:S01]  /*01b0*/  IMAD.IADD R11, R6, 0x1, -R11 ;  /* 0x00000001060b7824 */ /* 0x000fe200078e0a0b */
[----:B------:R-:W-:-:S02]  /*01c0*/  LOP3.LUT R12, R9, 0xfffffc00, RZ, 0xc0, !PT ;  /* 0xfffffc00090c7812 */ /* 0x000fc400078ec0ff */
[----:B------:R-:W-:Y:S01]  /*01d0*/  ISETP.LT.AND P1, PT, R6, 0x20, !P0 ;  /* 0x000000200600780c */ /* 0x000fe20004721270 */
[C---:B------:R-:W-:Y:S01]  /*01e0*/  IMAD R9, R11.reuse, 0x40, R10 ;  /* 0x000000400b097824 */ /* 0x040fe200078e020a */
[----:B------:R-:W-:Y:S01]  /*01f0*/  ISETP.LT.AND P0, PT, R8, 0x20, !P0 ;  /* 0x000000200800780c */ /* 0x000fe20004701270 */
[----:B------:R-:W-:Y:S01]  /*0200*/  IMAD R11, R11, 0x40, R14 ;  /* 0x000000400b0b7824 */ /* 0x000fe200078e020e */
[----:B------:R-:W-:Y:S01]  /*0210*/  CS2R R14, SRZ ;  /* 0x00000000000e7805 */ /* 0x000fe2000001ff00 */
[----:B------:R-:W-:Y:S01]  /*0220*/  IMAD.IADD R9, R9, 0x1, R12 ;  /* 0x0000000109097824 */ /* 0x000fe200078e020c */
[----:B------:R-:W-:Y:S01]  /*0230*/  CS2R R12, SRZ ;  /* 0x00000000000c7805 */ /* 0x000fe2000001ff00 */
[----:B------:R-:W-:Y:S02]  /*0240*/  IMAD.IADD R11, R10, 0x1, R11 ;  /* 0x000000010a0b7824 */ /* 0x000fe400078e020b */
[----:B--2---:R-:W-:-:S04]  /*0250*/  IMAD.WIDE R8, R9, 0x4, R4 ;  /* 0x0000000409087825 */ /* 0x004fc800078e0204 */
[----:B------:R-:W-:Y:S01]  /*0260*/  IMAD.WIDE R10, R11, 0x4, R4 ;  /* 0x000000040b0a7825 */ /* 0x000fe200078e0204 */
[----:B------:R-:W2:Y:S04]  /*0270*/  @P1 LDG.E.EL.128 R12, desc[UR6][R8.64] ;  /* 0x00000006080c1981 */ /* 0x000ea8000c2e1d00 */
[----:B------:R1:W3:Y:S01]  /*0280*/  @P0 LDG.E.EL.128 R16, desc[UR6][R10.64] ;  /* 0x000000060a100981 */ /* 0x0002e2000c2e1d00 */
[----:B------:R-:W4:Y:S01]  /*0290*/  S2UR UR5, SR_CgaCtaId ;  /* 0x00000000000579c3 */ /* 0x000f220000008800 */
[C---:B------:R-:W-:Y:S01]  /*02a0*/  IMAD.SHL.U32 R4, R2.reuse, 0x80, RZ ;  /* 0x0000008002047824 */ /* 0x040fe200078e00ff */
[----:B------:R-:W-:Y:S01]  /*02b0*/  UMOV UR4, 0x400 ;  /* 0x0000040000047882 */ /* 0x000fe20000000000 */
[----:B------:R-:W-:Y:S01]  /*02c0*/  IMAD.SHL.U32 R5, R2, 0x2, RZ ;  /* 0x0000000202057824 */ /* 0x000fe200078e00ff */
[----:B------:R-:W-:-:S02]  /*02d0*/  LOP3.LUT R20, R20, 0x1c, R3, 0xf8, !PT ;  /* 0x0000001c14147812 */ /* 0x000fc400078ef803 */
[----:B------:R-:W-:Y:S02]  /*02e0*/  LOP3.LUT R6, R4, 0x780, RZ, 0xc0, !PT ;  /* 0x0000078004067812 */ /* 0x000fe400078ec0ff */
[----:B------:R-:W-:Y:S02]  /*02f0*/  LOP3.LUT R4, R3, 0x3fc, RZ, 0xc0, !PT ;  /* 0x000003fc03047812 */ /* 0x000fe400078ec0ff */
[----:B------:R-:W-:Y:S02]  /*0300*/  LOP3.LUT R21, R5, 0x1f0, RZ, 0xc0, !PT ;  /* 0x000001f005157812 */ /* 0x000fe400078ec0ff */
[----:B-1----:R-:W-:Y:S02]  /*0310*/  LOP3.LUT R11, R4, 0x400, RZ, 0xfc, !PT ;  /* 0x00000400040b7812 */ /* 0x002fe400078efcff */
[C---:B------:R-:W-:Y:S02]  /*0320*/  LOP3.LUT R7, R6.reuse, R7, RZ, 0xfc, !PT ;  /* 0x0000000706077212 */ /* 0x040fe400078efcff */
[----:B------:R-:W-:-:S02]  /*0330*/  LOP3.LUT R5, R6, 0x20, RZ, 0xfc, !PT ;  /* 0x0000002006057812 */ /* 0x000fc400078efcff */
[C---:B------:R-:W-:Y:S02]  /*0340*/  LOP3.LUT R9, R6.reuse, 0x40, RZ, 0xfc, !PT ;  /* 0x0000004006097812 */ /* 0x040fe400078efcff */
[----:B------:R-:W-:Y:S02]  /*0350*/  LOP3.LUT R10, R6, 0x60, RZ, 0xfc, !PT ;  /* 0x00000060060a7812 */ /* 0x000fe400078efcff */
[----:B------:R-:W-:Y:S01]  /*0360*/  SHF.R.U32.HI R22, RZ, 0x1, R11 ;  /* 0x00000001ff167819 */ /* 0x000fe2000001160b */
[----:B----4-:R-:W-:Y:S01]  /*0370*/  UPRMT UR4, UR5, 0x654, UR4 ;  /* 0x0000065405047896 */ /* 0x010fe20008000004 */
[----:B------:R-:W-:Y:S02]  /*0380*/  SHF.R.S32.HI R23, RZ, 0x1f, R20 ;  /* 0x0000001fff177819 */ /* 0x000fe40000011414 */
[----:B------:R-:W-:Y:S02]  /*0390*/  ISETP.GE.AND P0, PT, R20, 0x20, PT ;  /* 0x000000201400780c */ /* 0x000fe40003f06270 */
[----:B------:R-:W-:Y:S01]  /*03a0*/  LEA.HI R23, R23, R20, RZ, 0x3 ;  /* 0x0000001417177211 */ /* 0x000fe200078f18ff */
[----:B------:R-:W-:Y:S01]  /*03b0*/  VIADD R11, R21, UR4 ;  /* 0x00000004150b7c36 */ /* 0x000fe20008000000 */
[----:B------:R-:W-:-:S02]  /*03c0*/  LEA.HI R8, R6, UR4, RZ, 0x1f ;  /* 0x0000000406087c11 */ /* 0x000fc4000f8ff8ff */
[----:B------:R-:W-:Y:S01]  /*03d0*/  LEA.HI R6, R5, UR4, RZ, 0x1f ;  /* 0x0000000405067c11 */ /* 0x000fe2000f8ff8ff */
[----:B------:R-:W-:Y:S01]  /*03e0*/  IMAD R11, R4, 0x4, R11 ;  /* 0x00000004040b7824 */ /* 0x000fe200078e020b */
[----:B------:R-:W-:Y:S01]  /*03f0*/  LEA.HI R10, R10, UR4, RZ, 0x1f ;  /* 0x000000040a0a7c11 */ /* 0x000fe2000f8ff8ff */
[----:B------:R-:W-:Y:S01]  /*0400*/  IMAD R21, R7, 0x4, R8 ;  /* 0x0000000407157824 */ /* 0x000fe200078e0208 */
[----:B------:R-:W-:Y:S02]  /*0410*/  LEA.HI R8, R9, UR4, RZ, 0x1f ;  /* 0x0000000409087c11 */ /* 0x000fe4000f8ff8ff */
[----:B------:R-:W-:Y:S01]  /*0420*/  LOP3.LUT R5, R22, 0x3f0, RZ, 0xc0, !PT ;  /* 0x000003f016057812 */ /* 0x000fe200078ec0ff */
[C---:B------:R-:W-:Y:S02]  /*0430*/  IMAD R22, R7.reuse, 0x4, R6 ;  /* 0x0000000407167824 */ /* 0x040fe400078e0206 */
[C---:B------:R-:W-:Y:S02]  /*0440*/  IMAD R25, R7.reuse, 0x4, R8 ;  /* 0x0000000407197824 */ /* 0x040fe400078e0208 */
[----:B------:R-:W-:-:S02]  /*0450*/  IMAD R24, R7, 0x4, R10 ;  /* 0x0000000407187824 */ /* 0x000fc400078e020a */
[----:B------:R-:W-:-:S04]  /*0460*/  VIADD R5, R5, UR4 ;  /* 0x0000000405057c36 */ /* 0x000fc80008000000 */
[----:B------:R-:W-:Y:S01]  /*0470*/  IMAD R5, R4, 0x4, R5 ;  /* 0x0000000404057824 */ /* 0x000fe200078e0205 */
[----:B--2---:R-:W-:Y:S04]  /*0480*/  STS [R21], R12 ;  /* 0x0000000c15007388 */ /* 0x004fe80000000800 */
[----:B------:R1:W-:Y:S04]  /*0490*/  STS [R22+0x80], R13 ;  /* 0x0000800d16007388 */ /* 0x0003e80000000800 */
[----:B------:R2:W-:Y:S04]  /*04a0*/  STS [R25+0x100], R14 ;  /* 0x0001000e19007388 */ /* 0x0005e80000000800 */
[----:B------:R4:W-:Y:S01]  /*04b0*/  STS [R24+0x180], R15 ;  /* 0x0001800f18007388 */ /* 0x0009e20000000800 */
[----:B-1----:R-:W1:Y:S03]  /*04c0*/  LDC.64 R12, c[0x0][0x218] ;  /* 0x00008600ff0c7b82 */ /* 0x002e660000000a00 */
[----:B---3--:R-:W-:Y:S01]  /*04d0*/  STS [R21+0x40], R16 ;  /* 0x0000401015007388 */ /* 0x008fe20000000800 */
[C---:B--2---:R-:W-:Y:S01]  /*04e0*/  IMAD.SHL.U32 R14, R23.reuse, 0x40, RZ ;  /* 0x00000040170e7824 */ /* 0x044fe200078e00ff */
[----:B------:R-:W-:-:S02]  /*04f0*/  LOP3.LUT R23, R23, 0xfffffff8, RZ, 0xc0, !PT ;  /* 0xfffffff817177812 */ /* 0x000fc400078ec0ff */
[----:B------:R2:W-:Y:S01]  /*0500*/  STS [R22+0xc0], R17 ;  /* 0x0000c01116007388 */ /* 0x0005e20000000800 */
[----:B----4-:R-:W-:-:S03]  /*0510*/  SHF.R.U32.HI R15, RZ, 0x3, R2 ;  /* 0x00000003ff0f7819 */ /* 0x010fc60000011602 */
[----:B------:R-:W-:Y:S01]  /*0520*/  STS [R25+0x140], R18 ;  /* 0x0001401219007388 */ /* 0x000fe20000000800 */
[----:B------:R-:W3:Y:S01]  /*0530*/  LDC.64 R2, c[0x0][0x220] ;  /* 0x00008800ff027b82 */ /* 0x000ee20000000a00 */
[----:B------:R-:W-:Y:S02]  /*0540*/  SGXT.U32 R15, R15, 0x5 ;  /* 0x000000050f0f781a */ /* 0x000fe40000000000 */
[----:B------:R4:W-:Y:S01]  /*0550*/  STS [R24+0x1c0], R19 ;  /* 0x0001c01318007388 */ /* 0x0009e20000000800 */
[----:B------:R-:W-:Y:S02]  /*0560*/  LOP3.LUT R14, R14, 0xfffffe00, RZ, 0xc0, !PT ;  /* 0xfffffe000e0e7812 */ /* 0x000fe400078ec0ff */
[----:B------:R-:W-:Y:S02]  /*0570*/  LOP3.LUT R15, R0, R15, RZ, 0xfc, !PT ;  /* 0x0000000f000f7212 */ /* 0x000fe400078efcff */
[----:B------:R-:W-:Y:S01]  /*0580*/  BAR.SYNC.DEFER_BLOCKING 0x0 ;  /* 0x0000000000007b1d */ /* 0x000fe20000010000 */
[----:B------:R-:W-:-:S02]  /*0590*/  IADD3 R14, R14, R20, -R23 ;  /* 0x000000140e0e7210 */ /* 0x000fc40007ffe817 */
[C---:B------:R-:W-:Y:S02]  /*05a0*/  LOP3.LUT R0, R15.reuse, 0x20, RZ, 0xfc, !PT ;  /* 0x000000200f007812 */ /* 0x040fe400078efcff */
[C---:B------:R-:W-:Y:S01]  /*05b0*/  ISETP.LT.AND P1, PT, R15.reuse, 0x40, !P0 ;  /* 0x000000400f00780c */ /* 0x040fe20004721270 */
[--C-:B--2---:R-:W-:Y:S01]  /*05c0*/  IMAD R17, R15, 0x8, R14.reuse ;  /* 0x000000080f117824 */ /* 0x104fe200078e020e */
[C---:B------:R-:W-:Y:S01]  /*05d0*/  ISETP.LT.AND P0, PT, R0.reuse, 0x40, !P0 ;  /* 0x000000400000780c */ /* 0x040fe20004701270 */
[----:B----4-:R-:W-:Y:S02]  /*05e0*/  IMAD R19, R0, 0x8, R14 ;  /* 0x0000000800137824 */ /* 0x010fe400078e020e */
[----:B-1----:R-:W-:-:S04]  /*05f0*/  IMAD.WIDE R14, R17, 0x4, R12 ;  /* 0x00000004110e7825 */ /* 0x002fc800078e020c */
[----:B------:R-:W-:-:S04]  /*0600*/  IMAD.WIDE R12, R19, 0x4, R12 ;  /* 0x00000004130c7825 */ /* 0x000fc800078e020c */
[----:B---3--:R-:W-:-:S04]  /*0610*/  IMAD.WIDE R16, R17, 0x4, R2 ;  /* 0x0000000411107825 */ /* 0x008fc800078e0202 */
[----:B------:R-:W-:Y:S01]  /*0620*/  IMAD.WIDE R2, R19, 0x4, R2 ;  /* 0x0000000413027825 */ /* 0x000fe200078e0202 */
[----:B------:R-:W1:Y:S04]  /*0630*/  LDS.128 R8, [R11] ;  /* 0x000000000b087984 */ /* 0x000e680000000c00 */
[----:B------:R-:W2:Y:S04]  /*0640*/  LDS.128 R4, [R5+0x1000] ;  /* 0x0010000005047984 */ /* 0x000ea80000000c00 */
[----:B-1----:R1:W-:Y:S04]  /*0650*/  @P1 STG.E.128 desc[UR6][R14.64], R8 ;  /* 0x000000080e001986 */ /* 0x0023e8000c101d06 */
[----:B--2---:R1:W-:Y:S04]  /*0660*/  @P0 STG.E.128 desc[UR6][R12.64], R4 ;  /* 0x000000040c000986 */ /* 0x0043e8000c101d06 */
[----:B------:R1:W-:Y:S01]  /*0670*/  @P1 STG.E.128 desc[UR6][R16.64], R8 ;  /* 0x0000000810001986 */ /* 0x0003e2000c101d06 */
[----:B------:R-:W-:Y:S05]  /*0680*/  @!P0 EXIT ;  /* 0x000000000000894d */ /* 0x000fea0003800000 */
[----:B------:R-:W-:Y:S01]  /*0690*/  STG.E.128 desc[UR6][R2.64], R4 ;  /* 0x0000000402007986 */ /* 0x000fe2000c101d06 */
[----:B------:R-:W-:Y:S05]  /*06a0*/  EXIT ;  /* 0x000000000000794d */ /* 0x000fea0003800000 */
.L_x_0:
[----:B------:R-:W-:-:S00]  /*06b0*/  BRA `(.L_x_0) ;  /* 0xfffffffc00fc7947 */ /* 0x000fc0000383ffff */
[----:B------:R-:W-:-:S00]  /*06c0*/  NOP ;  /* 0x0000000000007918 */ /* 0x000fc00000000000 */
        /* <DEDUP_REMOVED lines=11> */
.L_x_1:


//--------------------- .nv.shared.triton_poi_fused_convolution_19 --------------------------
	.section	.nv.shared.triton_poi_fused_convolution_19,"aw",@nobits
	.sectionflags	@""
	.align	16
	.zero		1024


//--------------------- .nv.constant0.triton_poi_fused_convolution_19 --------------------------
	.section	.nv.constant0.triton_poi_fused_convolution_19,"a",@progbits
	.sectionflags	@""
	.align	4
.nv.constant0.triton_poi_fused_convolution_19:
	.zero		560
